//
// Generated by NVIDIA NVVM Compiler
//
// Compiler Build ID: CL-36424714
// Cuda compilation tools, release 13.0, V13.0.88
// Based on NVVM 20.0.0
//

.version 9.0
.target sm_100
.address_size 64

	// .globl	_Z18reduceAtomicGlobalPKfi
.global .align 4 .f32 result;

.visible .entry _Z18reduceAtomicGlobalPKfi(
	.param .u64 .ptr .align 1 _Z18reduceAtomicGlobalPKfi_param_0,
	.param .u32 _Z18reduceAtomicGlobalPKfi_param_1
)
{
	.reg .pred 	%p<2>;
	.reg .b32 	%r<6>;
	.reg .b32 	%f<3>;
	.reg .b64 	%rd<5>;

	ld.param.u64 	%rd1, [_Z18reduceAtomicGlobalPKfi_param_0];
	ld.param.u32 	%r2, [_Z18reduceAtomicGlobalPKfi_param_1];
	mov.u32 	%r3, %tid.x;
	mov.u32 	%r4, %ctaid.x;
	mov.u32 	%r5, %ntid.x;
	mad.lo.s32 	%r1, %r4, %r5, %r3;
	setp.ge.s32 	%p1, %r1, %r2;
	@%p1 bra 	$L__BB0_2;
	cvta.to.global.u64 	%rd2, %rd1;
	mul.wide.s32 	%rd3, %r1, 4;
	add.s64 	%rd4, %rd2, %rd3;
	ld.global.f32 	%f1, [%rd4];
	atom.global.add.f32 	%f2, [result], %f1;
$L__BB0_2:
	ret;

}


// ===== COMPILED SASS (sm_100) =====

	.target	sm_100

	.elftype	@"ET_EXEC"


//--------------------- .note.nv.tkinfo           --------------------------
	.section	.note.nv.tkinfo,"",@"SHT_NOTE"
	.sectionflags	@"SHF_NOTE_NV_TKINFO"
	.tkinfo
        /*0018*/ 	.word	0x00000002
        /*0030*/ 	.string	""
        /*0030*/ 	.string	"ptxas"
        /*0030*/ 	.string	"Cuda compilation tools, release 13.0, V13.0.88"
        /*0030*/ 	.string	"Build cuda_13.0.r13.0/compiler.36424714_0"
        /*0030*/ 	.string	"-arch sm_100 -m 64 "



//--------------------- .note.nv.cuinfo           --------------------------
	.section	.note.nv.cuinfo,"",@"SHT_NOTE"
	.sectionflags	@"SHF_NOTE_NV_CUINFO"
        /*0018*/ 	.short	0x0002
        /*001a*/ 	.short	0x0064
        /*001c*/ 	.short	0x0082
	.zero		2


//--------------------- .nv.info                  --------------------------
	.section	.nv.info,"",@"SHT_CUDA_INFO"
	.align	4


	//----- nvinfo : EIATTR_REGCOUNT
	.align		4
        /*0000*/ 	.byte	0x04, 0x2f
        /*0002*/ 	.short	(.L_2 - .L_1)
	.align		4
.L_1:
        /*0004*/ 	.word	index@(_Z18reduceAtomicGlobalPKfi)
        /*0008*/ 	.word	0x00000008


	//----- nvinfo : EIATTR_FRAME_SIZE
	.align		4
.L_2:
        /*000c*/ 	.byte	0x04, 0x11
        /*000e*/ 	.short	(.L_4 - .L_3)
	.align		4
.L_3:
        /*0010*/ 	.word	index@(_Z18reduceAtomicGlobalPKfi)
        /*0014*/ 	.word	0x00000000


	//----- nvinfo : EIATTR_MIN_STACK_SIZE
	.align		4
.L_4:
        /*0018*/ 	.byte	0x04, 0x12
        /*001a*/ 	.short	(.L_6 - .L_5)
	.align		4
.L_5:
        /*001c*/ 	.word	index@(_Z18reduceAtomicGlobalPKfi)
        /*0020*/ 	.word	0x00000000
.L_6:


//--------------------- .nv.compat                --------------------------
	.section	.nv.compat,"",@"SHT_CUDA_COMPAT_INFO"
	.align	4
        /*0000*/ 	.byte	0x02, 0x09, 0x00, 0x00, 0x02, 0x02, 0x01, 0x00, 0x02, 0x05, 0x05, 0x00, 0x03, 0x07, 0x01, 0x01
        /*0010*/ 	.byte	0x02, 0x03, 0x00, 0x00, 0x02, 0x06, 0x01, 0x00, 0x04, 0x0b, 0x08, 0x00, 0x09, 0x00, 0x00, 0x00
        /*0020*/ 	.byte	0x00, 0x00, 0x00, 0x00


//--------------------- .nv.info._Z18reduceAtomicGlobalPKfi --------------------------
	.section	.nv.info._Z18reduceAtomicGlobalPKfi,"",@"SHT_CUDA_INFO"
	.sectionflags	@""
	.align	4


	//----- nvinfo : EIATTR_CUDA_API_VERSION
	.align		4
        /*0000*/ 	.byte	0x04, 0x37
        /*0002*/ 	.short	(.L_8 - .L_7)
.L_7:
        /*0004*/ 	.word	0x00000082


	//----- nvinfo : EIATTR_KPARAM_INFO
	.align		4
.L_8:
        /*0008*/ 	.byte	0x04, 0x17
        /*000a*/ 	.short	(.L_10 - .L_9)
.L_9:
        /*000c*/ 	.word	0x00000000
        /*0010*/ 	.short	0x0001
        /*0012*/ 	.short	0x0008
        /*0014*/ 	.byte	0x00, 0xf0, 0x11, 0x00


	//----- nvinfo : EIATTR_KPARAM_INFO
	.align		4
.L_10:
        /*0018*/ 	.byte	0x04, 0x17
        /*001a*/ 	.short	(.L_12 - .L_11)
.L_11:
        /*001c*/ 	.word	0x00000000
        /*0020*/ 	.short	0x0000
        /*0022*/ 	.short	0x0000
        /*0024*/ 	.byte	0x00, 0xf5, 0x21, 0x00


	//----- nvinfo : EIATTR_SPARSE_MMA_MASK
	.align		4
.L_12:
        /*0028*/ 	.byte	0x03, 0x50
        /*002a*/ 	.short	0x0000


	//----- nvinfo : EIATTR_MAXREG_COUNT
	.align		4
        /*002c*/ 	.byte	0x03, 0x1b
        /*002e*/ 	.short	0x00ff


	//----- nvinfo : EIATTR_MERCURY_ISA_VERSION
	.align		4
        /*0030*/ 	.byte	0x03, 0x5f
        /*0032*/ 	.short	0x0101


	//----- nvinfo : EIATTR_VRC_CTA_INIT_COUNT
	.align		4
        /*0034*/ 	.byte	0x02, 0x4a
	.zero		1
	.zero		1


	//----- nvinfo : EIATTR_EXIT_INSTR_OFFSETS
	.align		4
        /*0038*/ 	.byte	0x04, 0x1c
        /*003a*/ 	.short	(.L_14 - .L_13)


	//   ....[0]....
.L_13:
        /*003c*/ 	.word	0x00000070


	//   ....[1]....
        /*0040*/ 	.word	0x000000e0


	//----- nvinfo : EIATTR_CBANK_PARAM_SIZE
	.align		4
.L_14:
        /*0044*/ 	.byte	0x03, 0x19
        /*0046*/ 	.short	0x000c


	//----- nvinfo : EIATTR_PARAM_CBANK
	.align		4
        /*0048*/ 	.byte	0x04, 0x0a
        /*004a*/ 	.short	(.L_16 - .L_15)
	.align		4
.L_15:
        /*004c*/ 	.word	index@(.nv.constant0._Z18reduceAtomicGlobalPKfi)
        /*0050*/ 	.short	0x0380
        /*0052*/ 	.short	0x000c


	//----- nvinfo : EIATTR_SW_WAR
	.align		4
.L_16:
        /*0054*/ 	.byte	0x04, 0x36
        /*0056*/ 	.short	(.L_18 - .L_17)
.L_17:
        /*0058*/ 	.word	0x00000008
.L_18:


//--------------------- .nv.callgraph             --------------------------
	.section	.nv.callgraph,"",@"SHT_CUDA_CALLGRAPH"
	.align	4
	.sectionentsize	8
	.align		4
        /*0000*/ 	.word	0x00000000
	.align		4
        /*0004*/ 	.word	0xffffffff
	.align		4
        /*0008*/ 	.word	0x00000000
	.align		4
        /*000c*/ 	.word	0xfffffffe
	.align		4
        /*0010*/ 	.word	0x00000000
	.align		4
        /*0014*/ 	.word	0xfffffffd
	.align		4
        /*0018*/ 	.word	0x00000000
	.align		4
        /*001c*/ 	.word	0xfffffffc


//--------------------- .nv.constant4             --------------------------
	.section	.nv.constant4,"a",@progbits
	.align	8
	.align		8
.nv.constant4:
        /*0000*/ 	.dword	result


//--------------------- .text._Z18reduceAtomicGlobalPKfi --------------------------
	.section	.text._Z18reduceAtomicGlobalPKfi,"ax",@progbits
	.align	128
        .global         _Z18reduceAtomicGlobalPKfi
        .type           _Z18reduceAtomicGlobalPKfi,@function
        .size           _Z18reduceAtomicGlobalPKfi,(.L_x_1 - _Z18reduceAtomicGlobalPKfi)
        .other          _Z18reduceAtomicGlobalPKfi,@"STO_CUDA_ENTRY STV_DEFAULT"
_Z18reduceAtomicGlobalPKfi:
.text._Z18reduceAtomicGlobalPKfi:
[----:B------:R-:W-:Y:S01]  /*0000*/  LDC R1, c[0x0][0x37c] ;  /* 0x0000df00ff017b82 */ /* 0x000fe20000000800 */
[----:B------:R-:W0:Y:S07]  /*0010*/  S2R R5, SR_TID.X ;  /* 0x0000000000057919 */ /* 0x000e2e0000002100 */
[----:B------:R-:W0:Y:S01]  /*0020*/  S2UR UR4, SR_CTAID.X ;  /* 0x00000000000479c3 */ /* 0x000e220000002500 */
[----:B------:R-:W1:Y:S07]  /*0030*/  LDCU UR5, c[0x0][0x388] ;  /* 0x00007100ff0577ac */ /* 0x000e6e0008000800 */
[----:B------:R-:W0:Y:S02]  /*0040*/  LDC R0, c[0x0][0x360] ;  /* 0x0000d800ff007b82 */ /* 0x000e240000000800 */
[----:B0-----:R-:W-:-:S05]  /*0050*/  IMAD R5, R0, UR4, R5 ;  /* 0x0000000400057c24 */ /* 0x001fca000f8e0205 */
[----:B-1----:R-:W-:-:S13]  /*0060*/  ISETP.GE.AND P0, PT, R5, UR5, PT ;  /* 0x0000000505007c0c */ /* 0x002fda000bf06270 */
[----:B------:R-:W-:Y:S05]  /*0070*/  @P0 EXIT ;  /* 0x000000000000094d */ /* 0x000fea0003800000 */
[----:B------:R-:W0:Y:S01]  /*0080*/  LDC.64 R2, c[0x0][0x380] ;  /* 0x0000e000ff027b82 */ /* 0x000e220000000a00 */
[----:B------:R-:W1:Y:S01]  /*0090*/  LDCU.64 UR4, c[0x0][0x358] ;  /* 0x00006b00ff0477ac */ /* 0x000e620008000a00 */
[----:B0-----:R-:W-:-:S06]  /*00a0*/  IMAD.WIDE R2, R5, 0x4, R2 ;  /* 0x0000000405027825 */ /* 0x001fcc00078e0202 */
[----:B-1----:R-:W2:Y:S01]  /*00b0*/  LDG.E R3, desc[UR4][R2.64] ;  /* 0x0000000402037981 */ /* 0x002ea2000c1e1900 */
[----:B------:R-:W2:Y:S03]  /*00c0*/  LDC.64 R4, c[0x4][RZ] ;  /* 0x01000000ff047b82 */ /* 0x000ea60000000a00 */
[----:B--2---:R-:W-:Y:S01]  /*00d0*/  REDG.E.ADD.F32.FTZ.RN.STRONG.GPU desc[UR4][R4.64], R3 ;  /* 0x00000003040079a6 */ /* 0x004fe2000c12f304 */
[----:B------:R-:W-:Y:S05]  /*00e0*/  EXIT ;  /* 0x000000000000794d */ /* 0x000fea0003800000 */
.L_x_0:
[----:B------:R-:W-:-:S00]  /*00f0*/  BRA `(.L_x_0) ;  /* 0xfffffffc00fc7947 */ /* 0x000fc0000383ffff */
[----:B------:R-:W-:-:S00]  /*0100*/  NOP ;  /* 0x0000000000007918 */ /* 0x000fc00000000000 */
[----:B------:R-:W-:-:S00]  /*0110*/  NOP ;  /* 0x0000000000007918 */ /* 0x000fc00000000000 */
[----:B------:R-:W-:-:S00]  /*0120*/  NOP ;  /* 0x0000000000007918 */ /* 0x000fc00000000000 */
[----:B------:R-:W-:-:S00]  /*0130*/  NOP ;  /* 0x0000000000007918 */ /* 0x000fc00000000000 */
[----:B------:R-:W-:-:S00]  /*0140*/  NOP ;  /* 0x0000000000007918 */ /* 0x000fc00000000000 */
[----:B------:R-:W-:-:S00]  /*0150*/  NOP ;  /* 0x0000000000007918 */ /* 0x000fc00000000000 */
[----:B------:R-:W-:-:S00]  /*0160*/  NOP ;  /* 0x0000000000007918 */ /* 0x000fc00000000000 */
[----:B------:R-:W-:-:S00]  /*0170*/  NOP ;  /* 0x0000000000007918 */ /* 0x000fc00000000000 */
.L_x_1:


//--------------------- .nv.shared.reserved.0     --------------------------
	.section	.nv.shared.reserved.0,"aw",@nobits
	.weak		__nv_reservedSMEM_offset_0_alias
	.size		__nv_reservedSMEM_offset_0_alias, 0, 64
	.other		__nv_reservedSMEM_offset_0_alias,@"STO_CUDA_RESERVED_SHARED STV_DEFAULT"
__nv_reservedSMEM_offset_0_alias:
	.zero		0
	.zero		64


//--------------------- .nv.global                --------------------------
	.section	.nv.global,"aw",@nobits
	.align	4
.nv.global:
	.type		result,@object
	.size		result,(.L_0 - result)
result:
	.zero		4
.L_0:


//--------------------- .nv.constant0._Z18reduceAtomicGlobalPKfi --------------------------
	.section	.nv.constant0._Z18reduceAtomicGlobalPKfi,"a",@progbits
	.sectionflags	@""
	.align	4
.nv.constant0._Z18reduceAtomicGlobalPKfi:
	.zero		908


//--------------------- SYMBOLS --------------------------

	.type		.nv.reservedSmem.offset0,@object
	.size		.nv.reservedSmem.offset0,0x4
